//
// Generated by NVIDIA NVVM Compiler
//
// Compiler Build ID: CL-36424714
// Cuda compilation tools, release 13.0, V13.0.88
// Based on NVVM 20.0.0
//

.version 9.0
.target sm_100
.address_size 64

	// .globl	default_function_kernel

.visible .entry default_function_kernel(
	.param .u64 .ptr .align 1 default_function_kernel_param_0,
	.param .u64 .ptr .align 1 default_function_kernel_param_1
)
.maxntid 4
{
	.reg .b32 	%r<5>;
	.reg .b32 	%f<3>;
	.reg .b64 	%rd<8>;

	ld.param.u64 	%rd1, [default_function_kernel_param_0];
	ld.param.u64 	%rd2, [default_function_kernel_param_1];
	cvta.to.global.u64 	%rd3, %rd1;
	cvta.to.global.u64 	%rd4, %rd2;
	mov.u32 	%r1, %ctaid.x;
	shl.b32 	%r2, %r1, 2;
	mov.u32 	%r3, %tid.x;
	or.b32  	%r4, %r2, %r3;
	mul.wide.u32 	%rd5, %r4, 4;
	add.s64 	%rd6, %rd4, %rd5;
	ld.global.nc.f32 	%f1, [%rd6];
	sin.approx.f32 	%f2, %f1;
	add.s64 	%rd7, %rd3, %rd5;
	st.global.f32 	[%rd7], %f2;
	ret;

}


// ===== COMPILED SASS (sm_100) =====

	.target	sm_100

	.elftype	@"ET_EXEC"


//--------------------- .note.nv.tkinfo           --------------------------
	.section	.note.nv.tkinfo,"",@"SHT_NOTE"
	.sectionflags	@"SHF_NOTE_NV_TKINFO"
	.tkinfo
        /*0018*/ 	.word	0x00000002
        /*0030*/ 	.string	""
        /*0030*/ 	.string	"ptxas"
        /*0030*/ 	.string	"Cuda compilation tools, release 13.0, V13.0.88"
        /*0030*/ 	.string	"Build cuda_13.0.r13.0/compiler.36424714_0"
        /*0030*/ 	.string	"-arch sm_100 -m 64 "



//--------------------- .note.nv.cuinfo           --------------------------
	.section	.note.nv.cuinfo,"",@"SHT_NOTE"
	.sectionflags	@"SHF_NOTE_NV_CUINFO"
        /*0018*/ 	.short	0x0002
        /*001a*/ 	.short	0x0064
        /*001c*/ 	.short	0x0082
	.zero		2


//--------------------- .nv.info                  --------------------------
	.section	.nv.info,"",@"SHT_CUDA_INFO"
	.align	4


	//----- nvinfo : EIATTR_REGCOUNT
	.align		4
        /*0000*/ 	.byte	0x04, 0x2f
        /*0002*/ 	.short	(.L_1 - .L_0)
	.align		4
.L_0:
        /*0004*/ 	.word	index@(default_function_kernel)
        /*0008*/ 	.word	0x0000000c


	//----- nvinfo : EIATTR_FRAME_SIZE
	.align		4
.L_1:
        /*000c*/ 	.byte	0x04, 0x11
        /*000e*/ 	.short	(.L_3 - .L_2)
	.align		4
.L_2:
        /*0010*/ 	.word	index@(default_function_kernel)
        /*0014*/ 	.word	0x00000000


	//----- nvinfo : EIATTR_MIN_STACK_SIZE
	.align		4
.L_3:
        /*0018*/ 	.byte	0x04, 0x12
        /*001a*/ 	.short	(.L_5 - .L_4)
	.align		4
.L_4:
        /*001c*/ 	.word	index@(default_function_kernel)
        /*0020*/ 	.word	0x00000000
.L_5:


//--------------------- .nv.compat                --------------------------
	.section	.nv.compat,"",@"SHT_CUDA_COMPAT_INFO"
	.align	4
        /*0000*/ 	.byte	0x02, 0x09, 0x00, 0x00, 0x02, 0x02, 0x01, 0x00, 0x02, 0x05, 0x05, 0x00, 0x03, 0x07, 0x01, 0x01
        /*0010*/ 	.byte	0x02, 0x03, 0x00, 0x00, 0x02, 0x06, 0x01, 0x00, 0x04, 0x0b, 0x08, 0x00, 0x09, 0x00, 0x00, 0x00
        /*0020*/ 	.byte	0x00, 0x00, 0x00, 0x00


//--------------------- .nv.info.default_function_kernel --------------------------
	.section	.nv.info.default_function_kernel,"",@"SHT_CUDA_INFO"
	.sectionflags	@""
	.align	4


	//----- nvinfo : EIATTR_CUDA_API_VERSION
	.align		4
        /*0000*/ 	.byte	0x04, 0x37
        /*0002*/ 	.short	(.L_7 - .L_6)
.L_6:
        /*0004*/ 	.word	0x00000082


	//----- nvinfo : EIATTR_KPARAM_INFO
	.align		4
.L_7:
        /*0008*/ 	.byte	0x04, 0x17
        /*000a*/ 	.short	(.L_9 - .L_8)
.L_8:
        /*000c*/ 	.word	0x00000000
        /*0010*/ 	.short	0x0001
        /*0012*/ 	.short	0x0008
        /*0014*/ 	.byte	0x00, 0xf5, 0x21, 0x00


	//----- nvinfo : EIATTR_KPARAM_INFO
	.align		4
.L_9:
        /*0018*/ 	.byte	0x04, 0x17
        /*001a*/ 	.short	(.L_11 - .L_10)
.L_10:
        /*001c*/ 	.word	0x00000000
        /*0020*/ 	.short	0x0000
        /*0022*/ 	.short	0x0000
        /*0024*/ 	.byte	0x00, 0xf5, 0x21, 0x00


	//----- nvinfo : EIATTR_SPARSE_MMA_MASK
	.align		4
.L_11:
        /*0028*/ 	.byte	0x03, 0x50
        /*002a*/ 	.short	0x0000


	//----- nvinfo : EIATTR_MAXREG_COUNT
	.align		4
        /*002c*/ 	.byte	0x03, 0x1b
        /*002e*/ 	.short	0x00ff


	//----- nvinfo : EIATTR_MERCURY_ISA_VERSION
	.align		4
        /*0030*/ 	.byte	0x03, 0x5f
        /*0032*/ 	.short	0x0101


	//----- nvinfo : EIATTR_VRC_CTA_INIT_COUNT
	.align		4
        /*0034*/ 	.byte	0x02, 0x4a
	.zero		1
	.zero		1


	//----- nvinfo : EIATTR_EXIT_INSTR_OFFSETS
	.align		4
        /*0038*/ 	.byte	0x04, 0x1c
        /*003a*/ 	.short	(.L_13 - .L_12)


	//   ....[0]....
.L_12:
        /*003c*/ 	.word	0x000000e0


	//----- nvinfo : EIATTR_MAX_THREADS
	.align		4
.L_13:
        /*0040*/ 	.byte	0x04, 0x05
        /*0042*/ 	.short	(.L_15 - .L_14)
.L_14:
        /*0044*/ 	.word	0x00000004
        /*0048*/ 	.word	0x00000001
        /*004c*/ 	.word	0x00000001


	//----- nvinfo : EIATTR_CBANK_PARAM_SIZE
	.align		4
.L_15:
        /*0050*/ 	.byte	0x03, 0x19
        /*0052*/ 	.short	0x0010


	//----- nvinfo : EIATTR_PARAM_CBANK
	.align		4
        /*0054*/ 	.byte	0x04, 0x0a
        /*0056*/ 	.short	(.L_17 - .L_16)
	.align		4
.L_16:
        /*0058*/ 	.word	index@(.nv.constant0.default_function_kernel)
        /*005c*/ 	.short	0x0380
        /*005e*/ 	.short	0x0010


	//----- nvinfo : EIATTR_SW_WAR
	.align		4
.L_17:
        /*0060*/ 	.byte	0x04, 0x36
        /*0062*/ 	.short	(.L_19 - .L_18)
.L_18:
        /*0064*/ 	.word	0x00000008
.L_19:


//--------------------- .nv.callgraph             --------------------------
	.section	.nv.callgraph,"",@"SHT_CUDA_CALLGRAPH"
	.align	4
	.sectionentsize	8
	.align		4
        /*0000*/ 	.word	0x00000000
	.align		4
        /*0004*/ 	.word	0xffffffff
	.align		4
        /*0008*/ 	.word	0x00000000
	.align		4
        /*000c*/ 	.word	0xfffffffe
	.align		4
        /*0010*/ 	.word	0x00000000
	.align		4
        /*0014*/ 	.word	0xfffffffd
	.align		4
        /*0018*/ 	.word	0x00000000
	.align		4
        /*001c*/ 	.word	0xfffffffc


//--------------------- .text.default_function_kernel --------------------------
	.section	.text.default_function_kernel,"ax",@progbits
	.align	128
        .global         default_function_kernel
        .type           default_function_kernel,@function
        .size           default_function_kernel,(.L_x_1 - default_function_kernel)
        .other          default_function_kernel,@"STO_CUDA_ENTRY STV_DEFAULT"
default_function_kernel:
.text.default_function_kernel:
[----:B------:R-:W-:Y:S01]  /*0000*/  LDC R1, c[0x0][0x37c] ;  /* 0x0000df00ff017b82 */ /* 0x000fe20000000800 */
[----:B------:R-:W0:Y:S07]  /*0010*/  S2R R7, SR_TID.X ;  /* 0x0000000000077919 */ /* 0x000e2e0000002100 */
[----:B------:R-:W1:Y:S01]  /*0020*/  S2UR UR4, SR_CTAID.X ;  /* 0x00000000000479c3 */ /* 0x000e620000002500 */
[----:B------:R-:W2:Y:S07]  /*0030*/  LDCU.64 UR6, c[0x0][0x358] ;  /* 0x00006b00ff0677ac */ /* 0x000eae0008000a00 */
[----:B------:R-:W3:Y:S08]  /*0040*/  LDC.64 R2, c[0x0][0x388] ;  /* 0x0000e200ff027b82 */ /* 0x000ef00000000a00 */
[----:B------:R-:W4:Y:S01]  /*0050*/  LDC.64 R4, c[0x0][0x380] ;  /* 0x0000e000ff047b82 */ /* 0x000f220000000a00 */
[----:B-1----:R-:W-:-:S06]  /*0060*/  USHF.L.U32 UR4, UR4, 0x2, URZ ;  /* 0x0000000204047899 */ /* 0x002fcc00080006ff */
[----:B0-----:R-:W-:-:S05]  /*0070*/  LOP3.LUT R7, R7, UR4, RZ, 0xfc, !PT ;  /* 0x0000000407077c12 */ /* 0x001fca000f8efcff */
[----:B---3--:R-:W-:-:S06]  /*0080*/  IMAD.WIDE.U32 R2, R7, 0x4, R2 ;  /* 0x0000000407027825 */ /* 0x008fcc00078e0002 */
[----:B--2---:R-:W2:Y:S01]  /*0090*/  LDG.E.CONSTANT R2, desc[UR6][R2.64] ;  /* 0x0000000602027981 */ /* 0x004ea2000c1e9900 */
[----:B----4-:R-:W-:-:S04]  /*00a0*/  IMAD.WIDE.U32 R4, R7, 0x4, R4 ;  /* 0x0000000407047825 */ /* 0x010fc800078e0004 */
[----:B--2---:R-:W-:-:S06]  /*00b0*/  FMUL.RZ R9, R2, 0.15915493667125701904 ;  /* 0x3e22f98302097820 */ /* 0x004fcc000040c000 */
[----:B------:R-:W0:Y:S02]  /*00c0*/  MUFU.SIN R9, R9 ;  /* 0x0000000900097308 */ /* 0x000e240000000400 */
[----:B0-----:R-:W-:Y:S01]  /*00d0*/  STG.E desc[UR6][R4.64], R9 ;  /* 0x0000000904007986 */ /* 0x001fe2000c101906 */
[----:B------:R-:W-:Y:S05]  /*00e0*/  EXIT ;  /* 0x000000000000794d */ /* 0x000fea0003800000 */
.L_x_0:
[----:B------:R-:W-:-:S00]  /*00f0*/  BRA `(.L_x_0) ;  /* 0xfffffffc00fc7947 */ /* 0x000fc0000383ffff */
[----:B------:R-:W-:-:S00]  /*0100*/  NOP ;  /* 0x0000000000007918 */ /* 0x000fc00000000000 */
[----:B------:R-:W-:-:S00]  /*0110*/  NOP ;  /* 0x0000000000007918 */ /* 0x000fc00000000000 */
[----:B------:R-:W-:-:S00]  /*0120*/  NOP ;  /* 0x0000000000007918 */ /* 0x000fc00000000000 */
[----:B------:R-:W-:-:S00]  /*0130*/  NOP ;  /* 0x0000000000007918 */ /* 0x000fc00000000000 */
[----:B------:R-:W-:-:S00]  /*0140*/  NOP ;  /* 0x0000000000007918 */ /* 0x000fc00000000000 */
[----:B------:R-:W-:-:S00]  /*0150*/  NOP ;  /* 0x0000000000007918 */ /* 0x000fc00000000000 */
[----:B------:R-:W-:-:S00]  /*0160*/  NOP ;  /* 0x0000000000007918 */ /* 0x000fc00000000000 */
[----:B------:R-:W-:-:S00]  /*0170*/  NOP ;  /* 0x0000000000007918 */ /* 0x000fc00000000000 */
.L_x_1:


//--------------------- .nv.shared.reserved.0     --------------------------
	.section	.nv.shared.reserved.0,"aw",@nobits
	.weak		__nv_reservedSMEM_offset_0_alias
	.size		__nv_reservedSMEM_offset_0_alias, 0, 64
	.other		__nv_reservedSMEM_offset_0_alias,@"STO_CUDA_RESERVED_SHARED STV_DEFAULT"
__nv_reservedSMEM_offset_0_alias:
	.zero		0
	.zero		64


//--------------------- .nv.constant0.default_function_kernel --------------------------
	.section	.nv.constant0.default_function_kernel,"a",@progbits
	.sectionflags	@""
	.align	4
.nv.constant0.default_function_kernel:
	.zero		912


//--------------------- SYMBOLS --------------------------

	.type		.nv.reservedSmem.offset0,@object
	.size		.nv.reservedSmem.offset0,0x4
